	.headerflags	@"EF_CUDA_TEXMODE_UNIFIED EF_CUDA_64BIT_ADDRESS EF_CUDA_ACCELERATORS EF_CUDA_SM90 EF_CUDA_VIRTUAL_SM(EF_CUDA_SM90)"
	.elftype	@"ET_EXEC"


//--------------------- .nv.info                  --------------------------
	.section	.nv.info,"",@"SHT_CUDA_INFO"
	.align	4


	//----- nvinfo : EIATTR_REGCOUNT
	.align		4
        /*0000*/ 	.byte	0x04, 0x2f
        /*0002*/ 	.short	(.L_3 - .L_2)
	.align		4
.L_2:
        /*0004*/ 	.word	index@(triton_poi_fused_add_cat_clone_mul_4)
        /*0008*/ 	.word	0x00000018


	//----- nvinfo : EIATTR_MIN_STACK_SIZE
	.align		4
.L_3:
        /*000c*/ 	.byte	0x04, 0x12
        /*000e*/ 	.short	(.L_5 - .L_4)
	.align		4
.L_4:
        /*0010*/ 	.word	index@(triton_poi_fused_add_cat_clone_mul_4)
        /*0014*/ 	.word	0x00000020


	//----- nvinfo : EIATTR_FRAME_SIZE
	.align		4
.L_5:
        /*0018*/ 	.byte	0x04, 0x11
        /*001a*/ 	.short	(.L_7 - .L_6)
	.align		4
.L_6:
        /*001c*/ 	.word	index@(triton_poi_fused_add_cat_clone_mul_4)
        /*0020*/ 	.word	0x00000020


	//----- nvinfo : EIATTR_MIN_STACK_SIZE
	.align		4
.L_7:
        /*0024*/ 	.byte	0x04, 0x12
        /*0026*/ 	.short	(.L_9 - .L_8)
	.align		4
.L_8:
        /*0028*/ 	.word	index@(triton_poi_fused_add_cat_clone_mul_4)
        /*002c*/ 	.word	0x00000020
.L_9:


//--------------------- .nv.info.triton_poi_fused_add_cat_clone_mul_4 --------------------------
	.section	.nv.info.triton_poi_fused_add_cat_clone_mul_4,"",@"SHT_CUDA_INFO"
	.sectionflags	@""
	.align	4


	//----- nvinfo : EIATTR_CUDA_API_VERSION
	.align		4
        /*0000*/ 	.byte	0x04, 0x37
        /*0002*/ 	.short	(.L_11 - .L_10)
.L_10:
        /*0004*/ 	.word	0x0000007c


	//----- nvinfo : EIATTR_KPARAM_INFO
	.align		4
.L_11:
        /*0008*/ 	.byte	0x04, 0x17
        /*000a*/ 	.short	(.L_13 - .L_12)
.L_12:
        /*000c*/ 	.word	0x00000000
        /*0010*/ 	.short	0x0005
        /*0012*/ 	.short	0x0020
        /*0014*/ 	.byte	0x00, 0xf4, 0x21, 0x00


	//----- nvinfo : EIATTR_KPARAM_INFO
	.align		4
.L_13:
        /*0018*/ 	.byte	0x04, 0x17
        /*001a*/ 	.short	(.L_15 - .L_14)
.L_14:
        /*001c*/ 	.word	0x00000000
        /*0020*/ 	.short	0x0004
        /*0022*/ 	.short	0x001c
        /*0024*/ 	.byte	0x00, 0xf0, 0x11, 0x00


	//----- nvinfo : EIATTR_KPARAM_INFO
	.align		4
.L_15:
        /*0028*/ 	.byte	0x04, 0x17
        /*002a*/ 	.short	(.L_17 - .L_16)
.L_16:
        /*002c*/ 	.word	0x00000000
        /*0030*/ 	.short	0x0003
        /*0032*/ 	.short	0x0018
        /*0034*/ 	.byte	0x00, 0xf0, 0x11, 0x00


	//----- nvinfo : EIATTR_KPARAM_INFO
	.align		4
.L_17:
        /*0038*/ 	.byte	0x04, 0x17
        /*003a*/ 	.short	(.L_19 - .L_18)
.L_18:
        /*003c*/ 	.word	0x00000000
        /*0040*/ 	.short	0x0002
        /*0042*/ 	.short	0x0010
        /*0044*/ 	.byte	0x00, 0xf4, 0x21, 0x00


	//----- nvinfo : EIATTR_KPARAM_INFO
	.align		4
.L_19:
        /*0048*/ 	.byte	0x04, 0x17
        /*004a*/ 	.short	(.L_21 - .L_20)
.L_20:
        /*004c*/ 	.word	0x00000000
        /*0050*/ 	.short	0x0001
        /*0052*/ 	.short	0x0008
        /*0054*/ 	.byte	0x00, 0xf4, 0x21, 0x00


	//----- nvinfo : EIATTR_KPARAM_INFO
	.align		4
.L_21:
        /*0058*/ 	.byte	0x04, 0x17
        /*005a*/ 	.short	(.L_23 - .L_22)
.L_22:
        /*005c*/ 	.word	0x00000000
        /*0060*/ 	.short	0x0000
        /*0062*/ 	.short	0x0000
        /*0064*/ 	.byte	0x00, 0xf4, 0x21, 0x00


	//----- nvinfo : EIATTR_SPARSE_MMA_MASK
	.align		4
.L_23:
        /*0068*/ 	.byte	0x03, 0x50
        /*006a*/ 	.short	0x0000


	//----- nvinfo : EIATTR_MAXREG_COUNT
	.align		4
        /*006c*/ 	.byte	0x03, 0x1b
        /*006e*/ 	.short	0x00ff


	//----- nvinfo : EIATTR_EXIT_INSTR_OFFSETS
	.align		4
        /*0070*/ 	.byte	0x04, 0x1c
        /*0072*/ 	.short	(.L_25 - .L_24)


	//   ....[0]....
.L_24:
        /*0074*/ 	.word	0x00000da0


	//   ....[1]....
        /*0078*/ 	.word	0x00000de0


	//----- nvinfo : EIATTR_REQNTID
	.align		4
.L_25:
        /*007c*/ 	.byte	0x04, 0x10
        /*007e*/ 	.short	(.L_27 - .L_26)
.L_26:
        /*0080*/ 	.word	0x00000080
        /*0084*/ 	.word	0x00000001
        /*0088*/ 	.word	0x00000001


	//----- nvinfo : EIATTR_CRS_STACK_SIZE
	.align		4
.L_27:
        /*008c*/ 	.byte	0x04, 0x1e
        /*008e*/ 	.short	(.L_29 - .L_28)
.L_28:
        /*0090*/ 	.word	0x00000000


	//----- nvinfo : EIATTR_CBANK_PARAM_SIZE
	.align		4
.L_29:
        /*0094*/ 	.byte	0x03, 0x19
        /*0096*/ 	.short	0x0028


	//----- nvinfo : EIATTR_PARAM_CBANK
	.align		4
        /*0098*/ 	.byte	0x04, 0x0a
        /*009a*/ 	.short	(.L_31 - .L_30)
	.align		4
.L_30:
        /*009c*/ 	.word	index@(.nv.constant0.triton_poi_fused_add_cat_clone_mul_4)
        /*00a0*/ 	.short	0x0210
        /*00a2*/ 	.short	0x0028


	//----- nvinfo : EIATTR_SW_WAR
	.align		4
.L_31:
        /*00a4*/ 	.byte	0x04, 0x36
        /*00a6*/ 	.short	(.L_33 - .L_32)
.L_32:
        /*00a8*/ 	.word	0x00000008
.L_33:


//--------------------- .nv.callgraph             --------------------------
	.section	.nv.callgraph,"",@"SHT_CUDA_CALLGRAPH"
	.align	4
	.sectionentsize	8
	.align		4
        /*0000*/ 	.word	0x00000000
	.align		4
        /*0004*/ 	.word	0xffffffff
	.align		4
        /*0008*/ 	.word	0x00000000
	.align		4
        /*000c*/ 	.word	0xfffffffe
	.align		4
        /*0010*/ 	.word	0x00000000
	.align		4
        /*0014*/ 	.word	0xfffffffd
	.align		4
        /*0018*/ 	.word	0x00000000
	.align		4
        /*001c*/ 	.word	0xfffffffc


//--------------------- .nv.constant4             --------------------------
	.section	.nv.constant4,"a",@progbits
	.align	8
	.align		8
.nv.constant4:
        /*0000*/ 	.dword	_$_str
	.align		8
        /*0008*/ 	.dword	__cudart_i2opi_f


//--------------------- .text.triton_poi_fused_add_cat_clone_mul_4 --------------------------
	.section	.text.triton_poi_fused_add_cat_clone_mul_4,"ax",@progbits
	.align	128
        .global         triton_poi_fused_add_cat_clone_mul_4
        .type           triton_poi_fused_add_cat_clone_mul_4,@function
        .size           triton_poi_fused_add_cat_clone_mul_4,(.L_x_7 - triton_poi_fused_add_cat_clone_mul_4)
        .other          triton_poi_fused_add_cat_clone_mul_4,@"STO_CUDA_ENTRY STV_DEFAULT"
triton_poi_fused_add_cat_clone_mul_4:
.text.triton_poi_fused_add_cat_clone_mul_4:
[----:B------:R-:W0:Y:S01]  /*0000*/  LDC R1, c[0x0][0x28] ;  /* 0x00000a00ff017b82 */ /* 0x000e220000000800 */
[----:B------:R-:W1:Y:S07]  /*0010*/  S2R R11, SR_TID.X ;  /* 0x00000000000b7919 */ /* 0x000e6e0000002100 */
[----:B------:R-:W2:Y:S01]  /*0020*/  LDC.64 R12, c[0x0][0x218] ;  /* 0x00008600ff0c7b82 */ /* 0x000ea20000000a00 */
[----:B------:R-:W-:Y:S01]  /*0030*/  ULDC UR6, c[0x0][0x228] ;  /* 0x00008a0000067ab9 */ /* 0x000fe20000000800 */
[----:B------:R-:W-:Y:S01]  /*0040*/  ULDC.64 UR4, c[0x0][0x208] ;  /* 0x0000820000047ab9 */ /* 0x000fe20000000a00 */
[----:B------:R-:W3:Y:S01]  /*0050*/  S2R R3, SR_CTAID.X ;  /* 0x0000000000037919 */ /* 0x000ee20000002500 */
[----:B0-----:R-:W-:-:S04]  /*0060*/  VIADD R1, R1, 0xffffffe0 ;  /* 0xffffffe001017836 */ /* 0x001fc80000000000 */
[----:B------:R-:W0:Y:S01]  /*0070*/  LDC.64 R6, c[0x0][0x210] ;  /* 0x00008400ff067b82 */ /* 0x000e220000000a00 */
[----:B-1----:R-:W-:Y:S02]  /*0080*/  LOP3.LUT R0, R11, 0x3f, RZ, 0xc0, !PT ;  /* 0x0000003f0b007812 */ /* 0x002fe400078ec0ff */
[----:B---3--:R-:W-:-:S03]  /*0090*/  SHF.R.S32.HI R2, RZ, 0x19, R3 ;  /* 0x00000019ff027819 */ /* 0x008fc60000011403 */
[----:B------:R-:W-:Y:S01]  /*00a0*/  IMAD R3, R3, 0x40, R0 ;  /* 0x0000004003037824 */ /* 0x000fe200078e0200 */
[----:B------:R-:W-:-:S04]  /*00b0*/  SGXT R0, R2, 0x1 ;  /* 0x000000010200781a */ /* 0x000fc80000000200 */
[CC--:B------:R-:W-:Y:S02]  /*00c0*/  LEA.HI R18, R0.reuse, R3.reuse, RZ, 0x7 ;  /* 0x0000000300127211 */ /* 0x0c0fe400078f38ff */
[----:B------:R-:W-:Y:S02]  /*00d0*/  LEA.HI R8, R0, R3, RZ, 0xc ;  /* 0x0000000300087211 */ /* 0x000fe400078f60ff */
[----:B------:R-:W-:Y:S02]  /*00e0*/  LOP3.LUT R2, R18, 0xffffff80, RZ, 0xc0, !PT ;  /* 0xffffff8012027812 */ /* 0x000fe400078ec0ff */
[----:B------:R-:W-:-:S03]  /*00f0*/  SHF.R.S32.HI R8, RZ, 0xc, R8 ;  /* 0x0000000cff087819 */ /* 0x000fc60000011408 */
[----:B------:R-:W-:-:S05]  /*0100*/  IMAD.IADD R9, R3, 0x1, -R2 ;  /* 0x0000000103097824 */ /* 0x000fca00078e0a02 */
[----:B------:R-:W-:-:S04]  /*0110*/  PRMT R2, R9, 0x8880, RZ ;  /* 0x0000888009027816 */ /* 0x000fc800000000ff */
[----:B------:R-:W-:-:S04]  /*0120*/  PRMT R2, R2, 0x7710, RZ ;  /* 0x0000771002027816 */ /* 0x000fc800000000ff */
[----:B------:R-:W-:-:S04]  /*0130*/  SHF.R.U32.HI R2, RZ, 0x9, R2 ;  /* 0x00000009ff027819 */ /* 0x000fc80000011602 */
[----:B------:R-:W-:-:S05]  /*0140*/  LOP3.LUT R2, R2, 0x3f, RZ, 0xc0, !PT ;  /* 0x0000003f02027812 */ /* 0x000fca00078ec0ff */
[----:B------:R-:W-:-:S05]  /*0150*/  IMAD.IADD R2, R9, 0x1, R2 ;  /* 0x0000000109027824 */ /* 0x000fca00078e0202 */
[----:B------:R-:W-:-:S05]  /*0160*/  LOP3.LUT R2, R2, 0xc0, RZ, 0xc0, !PT ;  /* 0x000000c002027812 */ /* 0x000fca00078ec0ff */
[----:B------:R-:W-:-:S05]  /*0170*/  IMAD.MOV R2, RZ, RZ, -R2 ;  /* 0x000000ffff027224 */ /* 0x000fca00078e0a02 */
[----:B------:R-:W-:-:S05]  /*0180*/  PRMT R2, R2, 0x7710, RZ ;  /* 0x0000771002027816 */ /* 0x000fca00000000ff */
[----:B------:R-:W-:-:S05]  /*0190*/  IMAD.IADD R2, R9, 0x1, R2 ;  /* 0x0000000109027824 */ /* 0x000fca00078e0202 */
[----:B------:R-:W-:-:S04]  /*01a0*/  LOP3.LUT R2, R2, 0xffff, RZ, 0xc0, !PT ;  /* 0x0000ffff02027812 */ /* 0x000fc800078ec0ff */
[----:B------:R-:W-:-:S05]  /*01b0*/  PRMT R5, R2, 0x8880, RZ ;  /* 0x0000888002057816 */ /* 0x000fca00000000ff */
[----:B------:R-:W-:-:S04]  /*01c0*/  IMAD R5, R5, UR6, R8 ;  /* 0x0000000605057c24 */ /* 0x000fc8000f8e0208 */
[----:B--2---:R-:W-:-:S06]  /*01d0*/  IMAD.WIDE R12, R5, 0x4, R12 ;  /* 0x00000004050c7825 */ /* 0x004fcc00078e020c */
[----:B------:R-:W2:Y:S01]  /*01e0*/  LDG.E.EL R12, desc[UR4][R12.64] ;  /* 0x000000040c0c7981 */ /* 0x000ea2000c2e1900 */
[----:B0-----:R-:W-:-:S05]  /*01f0*/  IMAD.WIDE R2, R3, 0x2, R6 ;  /* 0x0000000203027825 */ /* 0x001fca00078e0206 */
[----:B------:R0:W5:Y:S01]  /*0200*/  LDG.E.U16 R10, desc[UR4][R2.64] ;  /* 0x00000004020a7981 */ /* 0x000162000c1e1500 */
[----:B------:R-:W-:Y:S01]  /*0210*/  BSSY B0, `(.L_x_0) ;  /* 0x0000043000007945 */ /* 0x000fe20003800000 */
[C---:B--2---:R-:W-:Y:S01]  /*0220*/  FMUL R4, R12.reuse, 0.63661974668502807617 ;  /* 0x3f22f9830c047820 */ /* 0x044fe20000400000 */
[----:B------:R-:W-:-:S05]  /*0230*/  FADD.FTZ R14, |R12|, -RZ ;  /* 0x800000ff0c0e7221 */ /* 0x000fca0000010200 */
[----:B------:R-:W1:Y:S01]  /*0240*/  F2I.FTZ.NTZ R4, R4 ;  /* 0x0000000400047305 */ /* 0x000e620000213100 */
[C---:B------:R-:W-:Y:S02]  /*0250*/  FSETP.GE.AND P1, PT, R14.reuse, 105615, PT ;  /* 0x47ce47800e00780b */ /* 0x040fe40003f26000 */
[----:B------:R-:W-:Y:S02]  /*0260*/  FSETP.NEU.AND P2, PT, R14, +INF , PT ;  /* 0x7f8000000e00780b */ /* 0x000fe40003f4d000 */
[----:B-1----:R-:W-:Y:S02]  /*0270*/  I2FP.F32.S32 R5, R4 ;  /* 0x0000000400057245 */ /* 0x002fe40000201400 */
[----:B------:R-:W-:-:S03]  /*0280*/  MOV R16, R4 ;  /* 0x0000000400107202 */ /* 0x000fc60000000f00 */
[----:B------:R-:W-:-:S04]  /*0290*/  FFMA.FTZ R0, R5, -1.5707962512969970703, R12 ;  /* 0xbfc90fda05007823 */ /* 0x000fc8000001000c */
[----:B------:R-:W-:-:S04]  /*02a0*/  FFMA.FTZ R0, R5, -7.5497894158615963534e-08, R0 ;  /* 0xb3a2216805007823 */ /* 0x000fc80000010000 */
[----:B------:R-:W-:-:S04]  /*02b0*/  FFMA.FTZ R13, R5, -5.3903029534742383927e-15, R0 ;  /* 0xa7c234c5050d7823 */ /* 0x000fc80000010000 */
[----:B------:R-:W-:Y:S01]  /*02c0*/  IMAD.MOV.U32 R0, RZ, RZ, R13 ;  /* 0x000000ffff007224 */ /* 0x000fe200078e000d */
[----:B0-----:R-:W-:Y:S06]  /*02d0*/  @!P1 BRA `(.L_x_1) ;  /* 0x0000000000d89947 */ /* 0x001fec0003800000 */
[----:B------:R-:W-:Y:S01]  /*02e0*/  @!P2 FMUL.FTZ R0, RZ, R12 ;  /* 0x0000000cff00a220 */ /* 0x000fe20000410000 */
[----:B------:R-:W-:Y:S01]  /*02f0*/  @!P2 IMAD.MOV.U32 R4, RZ, RZ, RZ ;  /* 0x000000ffff04a224 */ /* 0x000fe200078e00ff */
[----:B------:R-:W-:Y:S06]  /*0300*/  @!P2 BRA `(.L_x_1) ;  /* 0x0000000000cca947 */ /* 0x000fec0003800000 */
[----:B------:R-:W-:Y:S01]  /*0310*/  SHF.R.U32.HI R14, RZ, 0x17, R12 ;  /* 0x00000017ff0e7819 */ /* 0x000fe2000001160c */
[----:B------:R-:W-:Y:S01]  /*0320*/  IMAD.SHL.U32 R4, R12, 0x100, RZ ;  /* 0x000001000c047824 */ /* 0x000fe200078e00ff */
[----:B------:R-:W-:Y:S01]  /*0330*/  ULDC.64 UR8, c[0x4][0x8] ;  /* 0x0100020000087ab9 */ /* 0x000fe20000000a00 */
[----:B------:R-:W-:Y:S01]  /*0340*/  IMAD.MOV.U32 R2, RZ, RZ, RZ ;  /* 0x000000ffff027224 */ /* 0x000fe200078e00ff */
[----:B------:R-:W-:Y:S01]  /*0350*/  LOP3.LUT R0, R14, 0xe0, RZ, 0xc0, !PT ;  /* 0x000000e00e007812 */ /* 0x000fe200078ec0ff */
[----:B------:R-:W-:Y:S01]  /*0360*/  IMAD.MOV.U32 R17, RZ, RZ, RZ ;  /* 0x000000ffff117224 */ /* 0x000fe200078e00ff */
[----:B------:R-:W-:Y:S01]  /*0370*/  LOP3.LUT R15, R4, 0x80000000, RZ, 0xfc, !PT ;  /* 0x80000000040f7812 */ /* 0x000fe200078efcff */
[----:B------:R-:W-:Y:S01]  /*0380*/  IMAD.MOV.U32 R19, RZ, RZ, RZ ;  /* 0x000000ffff137224 */ /* 0x000fe200078e00ff */
[----:B------:R-:W-:Y:S01]  /*0390*/  IADD3 R0, R0, -0x80, RZ ;  /* 0xffffff8000007810 */ /* 0x000fe20007ffe0ff */
[----:B------:R-:W-:-:S03]  /*03a0*/  IMAD.MOV.U32 R3, RZ, RZ, R1 ;  /* 0x000000ffff037224 */ /* 0x000fc600078e0001 */
[----:B------:R-:W-:-:S07]  /*03b0*/  SHF.R.U32.HI R0, RZ, 0x5, R0 ;  /* 0x00000005ff007819 */ /* 0x000fce0000011600 */
.L_x_2:
[----:B------:R-:W-:-:S04]  /*03c0*/  IADD3 R4, P0, R17, UR8, RZ ;  /* 0x0000000811047c10 */ /* 0x000fc8000ff1e0ff */
[----:B------:R-:W-:-:S05]  /*03d0*/  IADD3.X R5, R19, UR9, RZ, P0, !PT ;  /* 0x0000000913057c10 */ /* 0x000fca00087fe4ff */
[----:B------:R0:W2:Y:S01]  /*03e0*/  LDG.E.CONSTANT R20, desc[UR4][R4.64] ;  /* 0x0000000404147981 */ /* 0x0000a2000c1e9900 */
[----:B------:R-:W-:-:S04]  /*03f0*/  IADD3 R17, P3, R17, 0x4, RZ ;  /* 0x0000000411117810 */ /* 0x000fc80007f7e0ff */
[----:B------:R-:W-:Y:S01]  /*0400*/  ISETP.NE.U32.AND P0, PT, R17, 0x18, PT ;  /* 0x000000181100780c */ /* 0x000fe20003f05070 */
[----:B------:R-:W-:Y:S02]  /*0410*/  IMAD.X R19, RZ, RZ, R19, P3 ;  /* 0x000000ffff137224 */ /* 0x000fe400018e0613 */
[----:B0-----:R-:W-:-:S03]  /*0420*/  IMAD.MOV.U32 R4, RZ, RZ, R2 ;  /* 0x000000ffff047224 */ /* 0x001fc600078e0002 */
[----:B------:R-:W-:Y:S01]  /*0430*/  ISETP.NE.AND.EX P0, PT, R19, RZ, PT, P0 ;  /* 0x000000ff1300720c */ /* 0x000fe20003f05300 */
[----:B------:R-:W-:Y:S02]  /*0440*/  IMAD.MOV.U32 R5, RZ, RZ, RZ ;  /* 0x000000ffff057224 */ /* 0x000fe400078e00ff */
[----:B--2---:R-:W-:-:S05]  /*0450*/  IMAD.WIDE.U32 R20, R15, R20, R4 ;  /* 0x000000140f147225 */ /* 0x004fca00078e0004 */
[----:B------:R0:W-:Y:S01]  /*0460*/  STL [R3], R20 ;  /* 0x0000001403007387 */ /* 0x0001e20000100800 */
[----:B------:R-:W-:Y:S01]  /*0470*/  MOV R2, R21 ;  /* 0x0000001500027202 */ /* 0x000fe20000000f00 */
[----:B0-----:R-:W-:-:S03]  /*0480*/  VIADD R3, R3, 0x4 ;  /* 0x0000000403037836 */ /* 0x001fc60000000000 */
[----:B------:R-:W-:Y:S05]  /*0490*/  @P0 BRA `(.L_x_2) ;  /* 0xfffffffc00c80947 */ /* 0x000fea000383ffff */
[----:B------:R-:W-:Y:S01]  /*04a0*/  LOP3.LUT P0, RZ, R12, 0xf800000, RZ, 0xc0, !PT ;  /* 0x0f8000000cff7812 */ /* 0x000fe2000780c0ff */
[----:B------:R-:W-:Y:S01]  /*04b0*/  IMAD R17, R0, -0x4, R1 ;  /* 0xfffffffc00117824 */ /* 0x000fe200078e0201 */
[----:B------:R0:W-:Y:S04]  /*04c0*/  STL [R1+0x18], R2 ;  /* 0x0000180201007387 */ /* 0x0001e80000100800 */
[----:B------:R-:W2:Y:S04]  /*04d0*/  LDL R3, [R17+0x14] ;  /* 0x0000140011037983 */ /* 0x000ea80000100800 */
[----:B------:R-:W2:Y:S04]  /*04e0*/  LDL R0, [R17+0x18] ;  /* 0x0000180011007983 */ /* 0x000ea80000100800 */
[----:B------:R-:W3:Y:S01]  /*04f0*/  @P0 LDL R4, [R17+0x10] ;  /* 0x0000100011040983 */ /* 0x000ee20000100800 */
[----:B------:R-:W-:Y:S01]  /*0500*/  UMOV UR8, 0x54442d19 ;  /* 0x54442d1900087882 */ /* 0x000fe20000000000 */
[----:B------:R-:W-:Y:S01]  /*0510*/  UMOV UR9, 0x3bf921fb ;  /* 0x3bf921fb00097882 */ /* 0x000fe20000000000 */
[----:B--2---:R-:W-:-:S02]  /*0520*/  SHF.L.W.U32.HI R0, R3, R14, R0 ;  /* 0x0000000e03007219 */ /* 0x004fc40000010e00 */
[----:B---3--:R-:W-:Y:S02]  /*0530*/  @P0 SHF.L.W.U32.HI R3, R4, R14, R3 ;  /* 0x0000000e04030219 */ /* 0x008fe40000010e03 */
[----:B------:R-:W-:Y:S02]  /*0540*/  ISETP.GE.AND P0, PT, R12, RZ, PT ;  /* 0x000000ff0c00720c */ /* 0x000fe40003f06270 */
[C---:B------:R-:W-:Y:S01]  /*0550*/  SHF.L.W.U32.HI R4, R3.reuse, 0x2, R0 ;  /* 0x0000000203047819 */ /* 0x040fe20000010e00 */
[----:B------:R-:W-:-:S03]  /*0560*/  IMAD.SHL.U32 R3, R3, 0x4, RZ ;  /* 0x0000000403037824 */ /* 0x000fc600078e00ff */
[----:B------:R-:W-:-:S04]  /*0570*/  SHF.R.S32.HI R5, RZ, 0x1f, R4 ;  /* 0x0000001fff057819 */ /* 0x000fc80000011404 */
[C---:B------:R-:W-:Y:S02]  /*0580*/  LOP3.LUT R14, R5.reuse, R3, RZ, 0x3c, !PT ;  /* 0x00000003050e7212 */ /* 0x040fe400078e3cff */
[----:B------:R-:W-:Y:S02]  /*0590*/  LOP3.LUT R15, R5, R4, RZ, 0x3c, !PT ;  /* 0x00000004050f7212 */ /* 0x000fe400078e3cff */
[----:B------:R-:W-:Y:S02]  /*05a0*/  SHF.R.U32.HI R5, RZ, 0x1e, R0 ;  /* 0x0000001eff057819 */ /* 0x000fe40000011600 */
[C---:B------:R-:W-:Y:S02]  /*05b0*/  LOP3.LUT R0, R4.reuse, R12, RZ, 0x3c, !PT ;  /* 0x0000000c04007212 */ /* 0x040fe400078e3cff */
[----:B------:R-:W0:Y:S01]  /*05c0*/  I2F.F64.S64 R14, R14 ;  /* 0x0000000e000e7312 */ /* 0x000e220000301c00 */
[----:B------:R-:W-:Y:S02]  /*05d0*/  LEA.HI R4, R4, R5, RZ, 0x1 ;  /* 0x0000000504047211 */ /* 0x000fe400078f08ff */
[----:B------:R-:W-:-:S03]  /*05e0*/  ISETP.GE.AND P3, PT, R0, RZ, PT ;  /* 0x000000ff0000720c */ /* 0x000fc60003f66270 */
[----:B------:R-:W-:-:S04]  /*05f0*/  IMAD.MOV R0, RZ, RZ, -R4 ;  /* 0x000000ffff007224 */ /* 0x000fc800078e0a04 */
[----:B------:R-:W-:Y:S01]  /*0600*/  @!P0 IMAD.MOV.U32 R4, RZ, RZ, R0 ;  /* 0x000000ffff048224 */ /* 0x000fe200078e0000 */
[----:B0-----:R-:W-:-:S10]  /*0610*/  DMUL R2, R14, UR8 ;  /* 0x000000080e027c28 */ /* 0x001fd40008000000 */
[----:B------:R-:W0:Y:S02]  /*0620*/  F2F.F32.F64 R2, R2 ;  /* 0x0000000200027310 */ /* 0x000e240000301000 */
[----:B0-----:R-:W-:-:S07]  /*0630*/  FSEL R0, -R2, R2, !P3 ;  /* 0x0000000202007208 */ /* 0x001fce0005800100 */
.L_x_1:
[----:B------:R-:W-:Y:S05]  /*0640*/  BSYNC B0 ;  /* 0x0000000000007941 */ /* 0x000fea0003800000 */
.L_x_0:
[----:B------:R-:W-:Y:S02]  /*0650*/  SHF.R.S32.HI R18, RZ, 0x7, R18 ;  /* 0x00000007ff127819 */ /* 0x000fe40000011412 */
[C---:B------:R-:W-:Y:S02]  /*0660*/  ISETP.GT.AND P0, PT, R9.reuse, 0x3f, PT ;  /* 0x0000003f0900780c */ /* 0x040fe40003f04270 */
[----:B------:R-:W-:Y:S01]  /*0670*/  PRMT R17, RZ, 0x7610, R17 ;  /* 0x00007610ff117816 */ /* 0x000fe20000000011 */
[----:B------:R-:W-:Y:S01]  /*0680*/  IMAD R2, R18, 0x80, R9 ;  /* 0x0000008012027824 */ /* 0x000fe200078e0209 */
[----:B------:R-:W-:-:S03]  /*0690*/  ISETP.GE.AND P3, PT, R9, 0x40, PT ;  /* 0x000000400900780c */ /* 0x000fc60003f66270 */
[----:B------:R-:W-:Y:S01]  /*06a0*/  VIADD R15, R2, 0xffffffc0 ;  /* 0xffffffc0020f7836 */ /* 0x000fe20000000000 */
[----:B------:R-:W-:Y:S02]  /*06b0*/  LOP3.LUT R5, R4, 0x1, RZ, 0xc0, !PT ;  /* 0x0000000104057812 */ /* 0x000fe400078ec0ff */
[----:B------:R-:W-:Y:S01]  /*06c0*/  IADD3 R3, R2, 0x40, RZ ;  /* 0x0000004002037810 */ /* 0x000fe20007ffe0ff */
[----:B------:R-:W-:-:S04]  /*06d0*/  IMAD.WIDE R14, R15, 0x2, R6 ;  /* 0x000000020f0e7825 */ /* 0x000fc800078e0206 */
[----:B------:R-:W-:Y:S01]  /*06e0*/  FMUL.FTZ R20, R0, R0 ;  /* 0x0000000000147220 */ /* 0x000fe20000410000 */
[----:B------:R-:W-:Y:S01]  /*06f0*/  IMAD.WIDE R2, R3, 0x2, R6 ;  /* 0x0000000203027825 */ /* 0x000fe200078e0206 */
[----:B------:R-:W5:Y:S01]  /*0700*/  @P0 LDG.E.EL.U16 R17, desc[UR4][R14.64] ;  /* 0x000000040e110981 */ /* 0x000f62000c2e1500 */
[----:B------:R-:W-:Y:S02]  /*0710*/  ISETP.NE.U32.AND P0, PT, R5, 0x1, PT ;  /* 0x000000010500780c */ /* 0x000fe40003f05070 */
[----:B------:R-:W-:Y:S01]  /*0720*/  PRMT R7, RZ, 0x7610, R7 ;  /* 0x00007610ff077816 */ /* 0x000fe20000000007 */
[----:B------:R-:W-:Y:S02]  /*0730*/  IMAD.MOV.U32 R6, RZ, RZ, 0x3c0885e4 ;  /* 0x3c0885e4ff067424 */ /* 0x000fe400078e00ff */
[----:B------:R-:W-:Y:S02]  /*0740*/  VIADD R4, R4, 0x1 ;  /* 0x0000000104047836 */ /* 0x000fe40000000000 */
[----:B------:R-:W-:Y:S01]  /*0750*/  IMAD.MOV.U32 R5, RZ, RZ, -0x46b2bead ;  /* 0xb94d4153ff057424 */ /* 0x000fe200078e00ff */
[----:B------:R0:W5:Y:S05]  /*0760*/  @!P3 LDG.E.EL.U16 R7, desc[UR4][R2.64] ;  /* 0x000000040207b981 */ /* 0x00016a000c2e1500 */
[----:B------:R-:W-:Y:S01]  /*0770*/  @P0 IMAD.MOV.U32 R19, RZ, RZ, 0x37cbac00 ;  /* 0x37cbac00ff130424 */ /* 0x000fe200078e00ff */
[----:B------:R-:W-:-:S03]  /*0780*/  @P0 MOV R6, 0x3d2aaabb ;  /* 0x3d2aaabb00060802 */ /* 0x000fc60000000f00 */
[----:B------:R-:W-:Y:S01]  /*0790*/  @P0 FFMA.FTZ R5, R20, R19, -0.0013887860113754868507 ;  /* 0xbab607ed14050423 */ /* 0x000fe20000010013 */
[----:B0-----:R-:W-:Y:S01]  /*07a0*/  IMAD.MOV.U32 R2, RZ, RZ, -0x41d55558 ;  /* 0xbe2aaaa8ff027424 */ /* 0x001fe200078e00ff */
[----:B------:R-:W-:Y:S01]  /*07b0*/  LOP3.LUT P4, RZ, R4, 0x2, RZ, 0xc0, !PT ;  /* 0x0000000204ff7812 */ /* 0x000fe2000788c0ff */
[----:B------:R-:W-:Y:S01]  /*07c0*/  @P0 IMAD.MOV.U32 R2, RZ, RZ, -0x41000001 ;  /* 0xbeffffffff020424 */ /* 0x000fe200078e00ff */
[----:B------:R-:W-:Y:S01]  /*07d0*/  FSEL R0, R0, 1, !P0 ;  /* 0x3f80000000007808 */ /* 0x000fe20004000000 */
[----:B------:R-:W-:-:S04]  /*07e0*/  FFMA.FTZ R5, R20, R5, R6 ;  /* 0x0000000514057223 */ /* 0x000fc80000010006 */
[C---:B------:R-:W-:Y:S01]  /*07f0*/  FFMA.FTZ R5, R20.reuse, R5, R2 ;  /* 0x0000000514057223 */ /* 0x040fe20000010002 */
[----:B------:R-:W-:Y:S01]  /*0800*/  FFMA.FTZ R3, R20, R0, RZ ;  /* 0x0000000014037223 */ /* 0x000fe200000100ff */
[----:B------:R-:W-:Y:S03]  /*0810*/  BSSY B0, `(.L_x_3) ;  /* 0x000003a000007945 */ /* 0x000fe60003800000 */
[----:B------:R-:W-:-:S04]  /*0820*/  FFMA.FTZ R0, R3, R5, R0 ;  /* 0x0000000503007223 */ /* 0x000fc80000010000 */
[----:B------:R-:W-:Y:S01]  /*0830*/  @P4 FFMA.FTZ R0, R0, -1, RZ ;  /* 0xbf80000000004823 */ /* 0x000fe200000100ff */
[----:B------:R-:W-:Y:S06]  /*0840*/  @!P1 BRA `(.L_x_4) ;  /* 0x0000000000d89947 */ /* 0x000fec0003800000 */
[----:B------:R-:W-:Y:S01]  /*0850*/  @!P2 FMUL.FTZ R13, RZ, R12 ;  /* 0x0000000cff0da220 */ /* 0x000fe20000410000 */
[----:B------:R-:W-:Y:S01]  /*0860*/  @!P2 IMAD.MOV.U32 R16, RZ, RZ, RZ ;  /* 0x000000ffff10a224 */ /* 0x000fe200078e00ff */
[----:B------:R-:W-:Y:S06]  /*0870*/  @!P2 BRA `(.L_x_4) ;  /* 0x0000000000cca947 */ /* 0x000fec0003800000 */
[----:B------:R-:W-:Y:S01]  /*0880*/  SHF.R.U32.HI R6, RZ, 0x17, R12 ;  /* 0x00000017ff067819 */ /* 0x000fe2000001160c */
[----:B------:R-:W-:Y:S01]  /*0890*/  IMAD.SHL.U32 R14, R12, 0x100, RZ ;  /* 0x000001000c0e7824 */ /* 0x000fe200078e00ff */
[----:B------:R-:W-:Y:S01]  /*08a0*/  HFMA2.MMA R5, -RZ, RZ, 0, 0 ;  /* 0x00000000ff057435 */ /* 0x000fe200000001ff */
[----:B------:R-:W-:Y:S01]  /*08b0*/  IMAD.MOV.U32 R2, RZ, RZ, RZ ;  /* 0x000000ffff027224 */ /* 0x000fe200078e00ff */
[----:B------:R-:W-:Y:S01]  /*08c0*/  LOP3.LUT R3, R6, 0xe0, RZ, 0xc0, !PT ;  /* 0x000000e006037812 */ /* 0x000fe200078ec0ff */
[----:B------:R-:W-:Y:S01]  /*08d0*/  IMAD.MOV.U32 R13, RZ, RZ, RZ ;  /* 0x000000ffff0d7224 */ /* 0x000fe200078e00ff */
[----:B------:R-:W-:Y:S01]  /*08e0*/  LOP3.LUT R16, R14, 0x80000000, RZ, 0xfc, !PT ;  /* 0x800000000e107812 */ /* 0x000fe200078efcff */
[----:B------:R-:W-:Y:S02]  /*08f0*/  ULDC.64 UR8, c[0x4][0x8] ;  /* 0x0100020000087ab9 */ /* 0x000fe40000000a00 */
[----:B------:R-:W-:Y:S02]  /*0900*/  VIADD R4, R3, 0xffffff80 ;  /* 0xffffff8003047836 */ /* 0x000fe40000000000 */
[----:B------:R-:W-:-:S03]  /*0910*/  IMAD.MOV.U32 R3, RZ, RZ, R1 ;  /* 0x000000ffff037224 */ /* 0x000fc600078e0001 */
[----:B------:R-:W-:-:S07]  /*0920*/  SHF.R.U32.HI R4, RZ, 0x5, R4 ;  /* 0x00000005ff047819 */ /* 0x000fce0000011604 */
.L_x_5:
[----:B------:R-:W-:-:S04]  /*0930*/  IADD3 R14, P0, R5, UR8, RZ ;  /* 0x00000008050e7c10 */ /* 0x000fc8000ff1e0ff */
[----:B------:R-:W-:-:S05]  /*0940*/  IADD3.X R15, R13, UR9, RZ, P0, !PT ;  /* 0x000000090d0f7c10 */ /* 0x000fca00087fe4ff */
[----:B------:R0:W2:Y:S01]  /*0950*/  LDG.E.CONSTANT R21, desc[UR4][R14.64] ;  /* 0x000000040e157981 */ /* 0x0000a2000c1e9900 */
[----:B------:R-:W-:-:S04]  /*0960*/  IADD3 R5, P1, R5, 0x4, RZ ;  /* 0x0000000405057810 */ /* 0x000fc80007f3e0ff */
[----:B------:R-:W-:Y:S02]  /*0970*/  ISETP.NE.U32.AND P0, PT, R5, 0x18, PT ;  /* 0x000000180500780c */ /* 0x000fe40003f05070 */
[----:B------:R-:W-:Y:S01]  /*0980*/  IADD3.X R13, RZ, R13, RZ, P1, !PT ;  /* 0x0000000dff0d7210 */ /* 0x000fe20000ffe4ff */
[----:B0-----:R-:W-:-:S03]  /*0990*/  IMAD.MOV.U32 R14, RZ, RZ, R2 ;  /* 0x000000ffff0e7224 */ /* 0x001fc600078e0002 */
[----:B------:R-:W-:Y:S01]  /*09a0*/  ISETP.NE.AND.EX P0, PT, R13, RZ, PT, P0 ;  /* 0x000000ff0d00720c */ /* 0x000fe20003f05300 */
[----:B------:R-:W-:Y:S02]  /*09b0*/  IMAD.MOV.U32 R15, RZ, RZ, RZ ;  /* 0x000000ffff0f7224 */ /* 0x000fe400078e00ff */
[----:B--2---:R-:W-:-:S04]  /*09c0*/  IMAD.WIDE.U32 R20, R16, R21, R14 ;  /* 0x0000001510147225 */ /* 0x004fc800078e000e */
[----:B------:R-:W-:Y:S01]  /*09d0*/  IMAD.MOV.U32 R2, RZ, RZ, R21 ;  /* 0x000000ffff027224 */ /* 0x000fe200078e0015 */
[----:B------:R0:W-:Y:S02]  /*09e0*/  STL [R3], R20 ;  /* 0x0000001403007387 */ /* 0x0001e40000100800 */
        /* <DEDUP_REMOVED lines=10> */
[----:B------:R-:W-:-:S02]  /*0a90*/  ISETP.GE.AND P1, PT, R12, RZ, PT ;  /* 0x000000ff0c00720c */ /* 0x000fc40003f26270 */
[-C--:B--2---:R-:W-:Y:S02]  /*0aa0*/  SHF.L.W.U32.HI R3, R4, R6.reuse, R3 ;  /* 0x0000000604037219 */ /* 0x084fe40000010e03 */
[----:B---3--:R-:W-:Y:S02]  /*0ab0*/  @P0 SHF.L.W.U32.HI R4, R5, R6, R4 ;  /* 0x0000000605040219 */ /* 0x008fe40000010e04 */
[--C-:B------:R-:W-:Y:S02]  /*0ac0*/  SHF.R.U32.HI R16, RZ, 0x1e, R3.reuse ;  /* 0x0000001eff107819 */ /* 0x100fe40000011603 */
[C---:B------:R-:W-:Y:S01]  /*0ad0*/  SHF.L.W.U32.HI R5, R4.reuse, 0x2, R3 ;  /* 0x0000000204057819 */ /* 0x040fe20000010e03 */
[----:B------:R-:W-:-:S03]  /*0ae0*/  IMAD.SHL.U32 R4, R4, 0x4, RZ ;  /* 0x0000000404047824 */ /* 0x000fc600078e00ff */
[----:B------:R-:W-:Y:S02]  /*0af0*/  SHF.R.S32.HI R6, RZ, 0x1f, R5 ;  /* 0x0000001fff067819 */ /* 0x000fe40000011405 */
[C---:B------:R-:W-:Y:S02]  /*0b00*/  LEA.HI R16, R5.reuse, R16, RZ, 0x1 ;  /* 0x0000001005107211 */ /* 0x040fe400078f08ff */
[C---:B------:R-:W-:Y:S02]  /*0b10*/  LOP3.LUT R14, R6.reuse, R4, RZ, 0x3c, !PT ;  /* 0x00000004060e7212 */ /* 0x040fe400078e3cff */
[----:B------:R-:W-:Y:S01]  /*0b20*/  LOP3.LUT R15, R6, R5, RZ, 0x3c, !PT ;  /* 0x00000005060f7212 */ /* 0x000fe200078e3cff */
[----:B0-----:R-:W-:Y:S01]  /*0b30*/  IMAD.MOV R2, RZ, RZ, -R16 ;  /* 0x000000ffff027224 */ /* 0x001fe200078e0a10 */
[----:B------:R-:W-:-:S04]  /*0b40*/  LOP3.LUT R12, R5, R12, RZ, 0x3c, !PT ;  /* 0x0000000c050c7212 */ /* 0x000fc800078e3cff */
[----:B------:R-:W0:Y:S01]  /*0b50*/  I2F.F64.S64 R14, R14 ;  /* 0x0000000e000e7312 */ /* 0x000e220000301c00 */
[----:B------:R-:W-:Y:S02]  /*0b60*/  ISETP.GE.AND P0, PT, R12, RZ, PT ;  /* 0x000000ff0c00720c */ /* 0x000fe40003f06270 */
[----:B------:R-:W-:Y:S01]  /*0b70*/  @!P1 MOV R16, R2 ;  /* 0x0000000200109202 */ /* 0x000fe20000000f00 */
[----:B0-----:R-:W-:-:S10]  /*0b80*/  DMUL R20, R14, UR8 ;  /* 0x000000080e147c28 */ /* 0x001fd40008000000 */
[----:B------:R-:W0:Y:S02]  /*0b90*/  F2F.F32.F64 R20, R20 ;  /* 0x0000001400147310 */ /* 0x000e240000301000 */
[----:B0-----:R-:W-:-:S07]  /*0ba0*/  FSEL R13, -R20, R20, !P0 ;  /* 0x00000014140d7208 */ /* 0x001fce0004000100 */
.L_x_4:
[----:B------:R-:W-:Y:S05]  /*0bb0*/  BSYNC B0 ;  /* 0x0000000000007941 */ /* 0x000fea0003800000 */
.L_x_3:
[----:B------:R-:W-:Y:S01]  /*0bc0*/  LOP3.LUT R2, R16, 0x1, RZ, 0xc0, !PT ;  /* 0x0000000110027812 */ /* 0x000fe200078ec0ff */
[----:B------:R-:W-:Y:S01]  /*0bd0*/  FMUL.FTZ R15, R13, R13 ;  /* 0x0000000d0d0f7220 */ /* 0x000fe20000410000 */
[----:B------:R-:W-:Y:S02]  /*0be0*/  IMAD.MOV.U32 R4, RZ, RZ, 0x3c0885e4 ;  /* 0x3c0885e4ff047424 */ /* 0x000fe400078e00ff */
[----:B------:R-:W-:Y:S01]  /*0bf0*/  ISETP.NE.U32.AND P0, PT, R2, 0x1, PT ;  /* 0x000000010200780c */ /* 0x000fe20003f05070 */
[----:B------:R-:W-:Y:S02]  /*0c00*/  IMAD.MOV.U32 R3, RZ, RZ, -0x46b2bead ;  /* 0xb94d4153ff037424 */ /* 0x000fe400078e00ff */
[----:B------:R-:W-:Y:S02]  /*0c10*/  IMAD.MOV.U32 R5, RZ, RZ, -0x41d55558 ;  /* 0xbe2aaaa8ff057424 */ /* 0x000fe400078e00ff */
[----:B-----5:R-:W-:Y:S02]  /*0c20*/  HADD2.F32 R7, -RZ, R7.H0_H0 ;  /* 0x20000007ff077230 */ /* 0x020fe40000004100 */
[----:B------:R-:W-:-:S03]  /*0c30*/  HADD2.F32 R17, -RZ, R17.H0_H0 ;  /* 0x20000011ff117230 */ /* 0x000fc60000004100 */
[----:B------:R-:W-:-:S03]  /*0c40*/  @!P3 FADD R17, RZ, -R7 ;  /* 0x80000007ff11b221 */ /* 0x000fc60000000000 */
[----:B------:R-:W-:Y:S01]  /*0c50*/  @!P0 IMAD.MOV.U32 R2, RZ, RZ, 0x37cbac00 ;  /* 0x37cbac00ff028424 */ /* 0x000fe200078e00ff */
[----:B------:R-:W-:Y:S01]  /*0c60*/  @!P0 MOV R4, 0x3d2aaabb ;  /* 0x3d2aaabb00048802 */ /* 0x000fe20000000f00 */
[----:B------:R-:W-:Y:S02]  /*0c70*/  @!P0 IMAD.MOV.U32 R5, RZ, RZ, -0x41000001 ;  /* 0xbeffffffff058424 */ /* 0x000fe400078e00ff */
[----:B------:R-:W-:Y:S01]  /*0c80*/  @!P0 FFMA.FTZ R3, R15, R2, -0.0013887860113754868507 ;  /* 0xbab607ed0f038423 */ /* 0x000fe20000010002 */
[----:B------:R-:W-:Y:S02]  /*0c90*/  FSEL R2, R13, 1, P0 ;  /* 0x3f8000000d027808 */ /* 0x000fe40000000000 */
[----:B------:R-:W-:Y:S01]  /*0ca0*/  LOP3.LUT P0, RZ, R16, 0x2, RZ, 0xc0, !PT ;  /* 0x0000000210ff7812 */ /* 0x000fe2000780c0ff */
[----:B------:R-:W-:Y:S01]  /*0cb0*/  FFMA.FTZ R4, R15, R3, R4 ;  /* 0x000000030f047223 */ /* 0x000fe20000010004 */
[----:B------:R-:W-:-:S03]  /*0cc0*/  LEA.HI R3, R18, R18, RZ, 0x5 ;  /* 0x0000001212037211 */ /* 0x000fc600078f28ff */
[C---:B------:R-:W-:Y:S01]  /*0cd0*/  FFMA.FTZ R5, R15.reuse, R4, R5 ;  /* 0x000000040f057223 */ /* 0x040fe20000010005 */
[----:B------:R-:W-:Y:S01]  /*0ce0*/  FFMA.FTZ R15, R15, R2, RZ ;  /* 0x000000020f0f7223 */ /* 0x000fe200000100ff */
[----:B------:R-:W-:-:S03]  /*0cf0*/  LOP3.LUT R3, R3, 0x1ffffe0, RZ, 0xc0, !PT ;  /* 0x01ffffe003037812 */ /* 0x000fc600078ec0ff */
[----:B------:R-:W-:Y:S02]  /*0d00*/  FFMA.FTZ R2, R15, R5, R2 ;  /* 0x000000050f027223 */ /* 0x000fe40000010002 */
[----:B------:R-:W0:Y:S01]  /*0d10*/  LDC.64 R4, c[0x0][0x220] ;  /* 0x00008800ff047b82 */ /* 0x000e220000000a00 */
[----:B------:R-:W-:Y:S02]  /*0d20*/  IMAD.IADD R3, R18, 0x1, -R3 ;  /* 0x0000000112037824 */ /* 0x000fe400078e0a03 */
[----:B------:R-:W-:Y:S01]  /*0d30*/  @P0 FFMA.FTZ R2, R2, -1, RZ ;  /* 0xbf80000002020823 */ /* 0x000fe200000100ff */
[----:B------:R-:W-:Y:S01]  /*0d40*/  LOP3.LUT P0, RZ, R11, 0x40, RZ, 0xc0, !PT ;  /* 0x000000400bff7812 */ /* 0x000fe2000780c0ff */
[----:B------:R-:W-:Y:S02]  /*0d50*/  IMAD R8, R3, UR6, R8 ;  /* 0x0000000603087c24 */ /* 0x000fe4000f8e0208 */
[----:B------:R-:W-:Y:S01]  /*0d60*/  FMUL R2, R17, R2 ;  /* 0x0000000211027220 */ /* 0x000fe20000400000 */
[----:B------:R-:W-:-:S02]  /*0d70*/  HADD2.F32 R3, -RZ, R10.H0_H0 ;  /* 0x2000000aff037230 */ /* 0x000fc40000004100 */
[----:B------:R-:W-:-:S03]  /*0d80*/  IMAD R9, R8, 0x80, R9 ;  /* 0x0000008008097824 */ /* 0x000fc600078e0209 */
[----:B------:R-:W-:-:S04]  /*0d90*/  FFMA R2, R3, R0, R2 ;  /* 0x0000000003027223 */ /* 0x000fc80000000002 */
[----:B------:R-:W-:Y:S05]  /*0da0*/  @P0 EXIT ;  /* 0x000000000000094d */ /* 0x000fea0003800000 */
[----:B------:R-:W-:Y:S01]  /*0db0*/  F2FP.F16.F32.PACK_AB R2, RZ, R2 ;  /* 0x00000002ff02723e */ /* 0x000fe200000000ff */
[----:B0-----:R-:W-:-:S05]  /*0dc0*/  IMAD.WIDE R4, R9, 0x2, R4 ;  /* 0x0000000209047825 */ /* 0x001fca00078e0204 */
[----:B------:R-:W-:Y:S01]  /*0dd0*/  STG.E.U16 desc[UR4][R4.64], R2 ;  /* 0x0000000204007986 */ /* 0x000fe2000c101504 */
[----:B------:R-:W-:Y:S05]  /*0de0*/  EXIT ;  /* 0x000000000000794d */ /* 0x000fea0003800000 */
.L_x_6:
[----:B------:R-:W-:-:S00]  /*0df0*/  BRA `(.L_x_6) ;  /* 0xfffffffc00fc7947 */ /* 0x000fc0000383ffff */
[----:B------:R-:W-:-:S00]  /*0e00*/  NOP ;  /* 0x0000000000007918 */ /* 0x000fc00000000000 */
[----:B------:R-:W-:-:S00]  /*0e10*/  NOP ;  /* 0x0000000000007918 */ /* 0x000fc00000000000 */
[----:B------:R-:W-:-:S00]  /*0e20*/  NOP ;  /* 0x0000000000007918 */ /* 0x000fc00000000000 */
[----:B------:R-:W-:-:S00]  /*0e30*/  NOP ;  /* 0x0000000000007918 */ /* 0x000fc00000000000 */
[----:B------:R-:W-:-:S00]  /*0e40*/  NOP ;  /* 0x0000000000007918 */ /* 0x000fc00000000000 */
[----:B------:R-:W-:-:S00]  /*0e50*/  NOP ;  /* 0x0000000000007918 */ /* 0x000fc00000000000 */
[----:B------:R-:W-:-:S00]  /*0e60*/  NOP ;  /* 0x0000000000007918 */ /* 0x000fc00000000000 */
[----:B------:R-:W-:-:S00]  /*0e70*/  NOP ;  /* 0x0000000000007918 */ /* 0x000fc00000000000 */
.L_x_7:


//--------------------- .nv.global.init           --------------------------
	.section	.nv.global.init,"aw",@progbits
	.align	4
.nv.global.init:
	.type		__cudart_i2opi_f,@object
	.size		__cudart_i2opi_f,(_$_str - __cudart_i2opi_f)
__cudart_i2opi_f:
        /*0000*/ 	.byte	0x41, 0x90, 0x43, 0x3c, 0x99, 0x95, 0x62, 0xdb, 0xc0, 0xdd, 0x34, 0xf5, 0xd1, 0x57, 0x27, 0xfc
        /*0010*/ 	.byte	0x29, 0x15, 0x44, 0x4e, 0x6e, 0x83, 0xf9, 0xa2
	.type		_$_str,@object
	.size		_$_str,(.L_0 - _$_str)
_$_str:
        /*0018*/ 	.byte	0x5f, 0x5f, 0x43, 0x55, 0x44, 0x41, 0x5f, 0x46, 0x54, 0x5a, 0x00
.L_0:


//--------------------- .nv.constant0.triton_poi_fused_add_cat_clone_mul_4 --------------------------
	.section	.nv.constant0.triton_poi_fused_add_cat_clone_mul_4,"a",@progbits
	.sectionflags	@""
	.align	4
.nv.constant0.triton_poi_fused_add_cat_clone_mul_4:
	.zero		568
